//
// Generated by NVIDIA NVVM Compiler
//
// Compiler Build ID: CL-36424714
// Cuda compilation tools, release 13.0, V13.0.88
// Based on NVVM 20.0.0
//

.version 9.0
.target sm_100
.address_size 64

	// .globl	_Z13gpu_mergesortPiS_ii
.extern .func  (.param .b32 func_retval0) vprintf
(
	.param .b64 vprintf_param_0,
	.param .b64 vprintf_param_1
)
;
.global .align 1 .b8 $str[36] = {84, 104, 32, 37, 105, 32, 115, 111, 114, 116, 32, 98, 47, 119, 32, 37, 105, 32, 97, 110, 100, 32, 37, 105, 32, 97, 116, 32, 109, 105, 100, 32, 37, 100, 10};

.visible .entry _Z13gpu_mergesortPiS_ii(
	.param .u64 .ptr .align 1 _Z13gpu_mergesortPiS_ii_param_0,
	.param .u64 .ptr .align 1 _Z13gpu_mergesortPiS_ii_param_1,
	.param .u32 _Z13gpu_mergesortPiS_ii_param_2,
	.param .u32 _Z13gpu_mergesortPiS_ii_param_3
)
{
	.local .align 16 .b8 	__local_depot0[16];
	.reg .b64 	%SP;
	.reg .b64 	%SPL;
	.reg .pred 	%p<2>;
	.reg .b32 	%r<15>;
	.reg .b64 	%rd<5>;

	mov.u64 	%SPL, __local_depot0;
	cvta.local.u64 	%SP, %SPL;
	ld.param.u32 	%r4, [_Z13gpu_mergesortPiS_ii_param_2];
	ld.param.u32 	%r3, [_Z13gpu_mergesortPiS_ii_param_3];
	mov.u32 	%r5, %ctaid.x;
	mov.u32 	%r6, %ntid.x;
	mov.u32 	%r7, %tid.x;
	mad.lo.s32 	%r1, %r5, %r6, %r7;
	mul.lo.s32 	%r2, %r3, %r1;
	setp.ge.s32 	%p1, %r2, %r4;
	@%p1 bra 	$L__BB0_2;
	add.u64 	%rd1, %SP, 0;
	add.u64 	%rd2, %SPL, 0;
	add.s32 	%r8, %r2, %r3;
	shr.u32 	%r9, %r3, 31;
	add.s32 	%r10, %r3, %r9;
	shr.s32 	%r11, %r10, 1;
	add.s32 	%r12, %r2, %r11;
	st.local.v4.u32 	[%rd2], {%r1, %r2, %r8, %r12};
	mov.u64 	%rd3, $str;
	cvta.global.u64 	%rd4, %rd3;
	{ // callseq 0, 0
	.param .b64 param0;
	st.param.b64 	[param0], %rd4;
	.param .b64 param1;
	st.param.b64 	[param1], %rd1;
	.param .b32 retval0;
	call.uni (retval0), 
	vprintf, 
	(
	param0, 
	param1
	);
	ld.param.b32 	%r13, [retval0];
	} // callseq 0
$L__BB0_2:
	ret;

}


// ===== COMPILED SASS (sm_100) =====

	.target	sm_100

	.elftype	@"ET_EXEC"


//--------------------- .note.nv.tkinfo           --------------------------
	.section	.note.nv.tkinfo,"",@"SHT_NOTE"
	.sectionflags	@"SHF_NOTE_NV_TKINFO"
	.tkinfo
        /*0018*/ 	.word	0x00000002
        /*0030*/ 	.string	""
        /*0030*/ 	.string	"ptxas"
        /*0030*/ 	.string	"Cuda compilation tools, release 13.0, V13.0.88"
        /*0030*/ 	.string	"Build cuda_13.0.r13.0/compiler.36424714_0"
        /*0030*/ 	.string	"-arch sm_100 -m 64 "



//--------------------- .note.nv.cuinfo           --------------------------
	.section	.note.nv.cuinfo,"",@"SHT_NOTE"
	.sectionflags	@"SHF_NOTE_NV_CUINFO"
        /*0018*/ 	.short	0x0002
        /*001a*/ 	.short	0x0064
        /*001c*/ 	.short	0x0082
	.zero		2


//--------------------- .nv.info                  --------------------------
	.section	.nv.info,"",@"SHT_CUDA_INFO"
	.align	4


	//----- nvinfo : EIATTR_REGCOUNT
	.align		4
        /*0000*/ 	.byte	0x04, 0x2f
        /*0002*/ 	.short	(.L_2 - .L_1)
	.align		4
.L_1:
        /*0004*/ 	.word	index@(_Z13gpu_mergesortPiS_ii)
        /*0008*/ 	.word	0x00000018


	//----- nvinfo : EIATTR_FRAME_SIZE
	.align		4
.L_2:
        /*000c*/ 	.byte	0x04, 0x11
        /*000e*/ 	.short	(.L_4 - .L_3)
	.align		4
.L_3:
        /*0010*/ 	.word	index@(_Z13gpu_mergesortPiS_ii)
        /*0014*/ 	.word	0x00000010


	//----- nvinfo : EIATTR_MIN_STACK_SIZE
	.align		4
.L_4:
        /*0018*/ 	.byte	0x04, 0x12
        /*001a*/ 	.short	(.L_6 - .L_5)
	.align		4
.L_5:
        /*001c*/ 	.word	index@(_Z13gpu_mergesortPiS_ii)
        /*0020*/ 	.word	0x00000010
.L_6:


//--------------------- .nv.compat                --------------------------
	.section	.nv.compat,"",@"SHT_CUDA_COMPAT_INFO"
	.align	4
        /*0000*/ 	.byte	0x02, 0x09, 0x00, 0x00, 0x02, 0x02, 0x01, 0x00, 0x02, 0x05, 0x05, 0x00, 0x03, 0x07, 0x01, 0x01
        /*0010*/ 	.byte	0x02, 0x03, 0x00, 0x00, 0x02, 0x06, 0x01, 0x00, 0x04, 0x0b, 0x08, 0x00, 0x09, 0x00, 0x00, 0x00
        /*0020*/ 	.byte	0x00, 0x00, 0x00, 0x00


//--------------------- .nv.info._Z13gpu_mergesortPiS_ii --------------------------
	.section	.nv.info._Z13gpu_mergesortPiS_ii,"",@"SHT_CUDA_INFO"
	.sectionflags	@""
	.align	4


	//----- nvinfo : EIATTR_CUDA_API_VERSION
	.align		4
        /*0000*/ 	.byte	0x04, 0x37
        /*0002*/ 	.short	(.L_8 - .L_7)
.L_7:
        /*0004*/ 	.word	0x00000082


	//----- nvinfo : EIATTR_KPARAM_INFO
	.align		4
.L_8:
        /*0008*/ 	.byte	0x04, 0x17
        /*000a*/ 	.short	(.L_10 - .L_9)
.L_9:
        /*000c*/ 	.word	0x00000000
        /*0010*/ 	.short	0x0003
        /*0012*/ 	.short	0x0014
        /*0014*/ 	.byte	0x00, 0xf0, 0x11, 0x00


	//----- nvinfo : EIATTR_KPARAM_INFO
	.align		4
.L_10:
        /*0018*/ 	.byte	0x04, 0x17
        /*001a*/ 	.short	(.L_12 - .L_11)
.L_11:
        /*001c*/ 	.word	0x00000000
        /*0020*/ 	.short	0x0002
        /*0022*/ 	.short	0x0010
        /*0024*/ 	.byte	0x00, 0xf0, 0x11, 0x00


	//----- nvinfo : EIATTR_KPARAM_INFO
	.align		4
.L_12:
        /*0028*/ 	.byte	0x04, 0x17
        /*002a*/ 	.short	(.L_14 - .L_13)
.L_13:
        /*002c*/ 	.word	0x00000000
        /*0030*/ 	.short	0x0001
        /*0032*/ 	.short	0x0008
        /*0034*/ 	.byte	0x00, 0xf5, 0x21, 0x00


	//----- nvinfo : EIATTR_KPARAM_INFO
	.align		4
.L_14:
        /*0038*/ 	.byte	0x04, 0x17
        /*003a*/ 	.short	(.L_16 - .L_15)
.L_15:
        /*003c*/ 	.word	0x00000000
        /*0040*/ 	.short	0x0000
        /*0042*/ 	.short	0x0000
        /*0044*/ 	.byte	0x00, 0xf5, 0x21, 0x00


	//----- nvinfo : EIATTR_SPARSE_MMA_MASK
	.align		4
.L_16:
        /*0048*/ 	.byte	0x03, 0x50
        /*004a*/ 	.short	0x0000


	//----- nvinfo : EIATTR_MAXREG_COUNT
	.align		4
        /*004c*/ 	.byte	0x03, 0x1b
        /*004e*/ 	.short	0x00ff


	//----- nvinfo : EIATTR_EXTERNS
	.align		4
        /*0050*/ 	.byte	0x04, 0x0f
        /*0052*/ 	.short	(.L_18 - .L_17)


	//   ....[0]....
	.align		4
.L_17:
        /*0054*/ 	.word	index@(vprintf)


	//----- nvinfo : EIATTR_MERCURY_ISA_VERSION
	.align		4
.L_18:
        /*0058*/ 	.byte	0x03, 0x5f
        /*005a*/ 	.short	0x0101


	//----- nvinfo : EIATTR_VRC_CTA_INIT_COUNT
	.align		4
        /*005c*/ 	.byte	0x02, 0x4a
	.zero		1
	.zero		1


	//----- nvinfo : EIATTR_SYSCALL_OFFSETS
	.align		4
        /*0060*/ 	.byte	0x04, 0x46
        /*0062*/ 	.short	(.L_20 - .L_19)


	//   ....[0]....
.L_19:
        /*0064*/ 	.word	0x00000180


	//----- nvinfo : EIATTR_EXIT_INSTR_OFFSETS
	.align		4
.L_20:
        /*0068*/ 	.byte	0x04, 0x1c
        /*006a*/ 	.short	(.L_22 - .L_21)


	//   ....[0]....
.L_21:
        /*006c*/ 	.word	0x000000d0


	//   ....[1]....
        /*0070*/ 	.word	0x00000190


	//----- nvinfo : EIATTR_CRS_STACK_SIZE
	.align		4
.L_22:
        /*0074*/ 	.byte	0x04, 0x1e
        /*0076*/ 	.short	(.L_24 - .L_23)
.L_23:
        /*0078*/ 	.word	0x00000000


	//----- nvinfo : EIATTR_CBANK_PARAM_SIZE
	.align		4
.L_24:
        /*007c*/ 	.byte	0x03, 0x19
        /*007e*/ 	.short	0x0018


	//----- nvinfo : EIATTR_PARAM_CBANK
	.align		4
        /*0080*/ 	.byte	0x04, 0x0a
        /*0082*/ 	.short	(.L_26 - .L_25)
	.align		4
.L_25:
        /*0084*/ 	.word	index@(.nv.constant0._Z13gpu_mergesortPiS_ii)
        /*0088*/ 	.short	0x0380
        /*008a*/ 	.short	0x0018


	//----- nvinfo : EIATTR_SW_WAR
	.align		4
.L_26:
        /*008c*/ 	.byte	0x04, 0x36
        /*008e*/ 	.short	(.L_28 - .L_27)
.L_27:
        /*0090*/ 	.word	0x00000008
.L_28:


//--------------------- .nv.callgraph             --------------------------
	.section	.nv.callgraph,"",@"SHT_CUDA_CALLGRAPH"
	.align	4
	.sectionentsize	8
	.align		4
        /*0000*/ 	.word	0x00000000
	.align		4
        /*0004*/ 	.word	0xffffffff
	.align		4
        /*0008*/ 	.word	index@(_Z13gpu_mergesortPiS_ii)
	.align		4
        /*000c*/ 	.word	index@(vprintf)
	.align		4
        /*0010*/ 	.word	0x00000000
	.align		4
        /*0014*/ 	.word	0xfffffffe
	.align		4
        /*0018*/ 	.word	0x00000000
	.align		4
        /*001c*/ 	.word	0xfffffffd
	.align		4
        /*0020*/ 	.word	0x00000000
	.align		4
        /*0024*/ 	.word	0xfffffffc


//--------------------- .nv.constant4             --------------------------
	.section	.nv.constant4,"a",@progbits
	.align	8
	.align		8
.nv.constant4:
        /*0000*/ 	.dword	vprintf
	.align		8
        /*0008*/ 	.dword	$str


//--------------------- .text._Z13gpu_mergesortPiS_ii --------------------------
	.section	.text._Z13gpu_mergesortPiS_ii,"ax",@progbits
	.align	128
        .global         _Z13gpu_mergesortPiS_ii
        .type           _Z13gpu_mergesortPiS_ii,@function
        .size           _Z13gpu_mergesortPiS_ii,(.L_x_2 - _Z13gpu_mergesortPiS_ii)
        .other          _Z13gpu_mergesortPiS_ii,@"STO_CUDA_ENTRY STV_DEFAULT"
_Z13gpu_mergesortPiS_ii:
.text._Z13gpu_mergesortPiS_ii:
[----:B------:R-:W0:Y:S01]  /*0000*/  LDC R1, c[0x0][0x37c] ;  /* 0x0000df00ff017b82 */ /* 0x000e220000000800 */
[----:B------:R-:W1:Y:S01]  /*0010*/  S2R R3, SR_TID.X ;  /* 0x0000000000037919 */ /* 0x000e620000002100 */
[----:B------:R-:W2:Y:S06]  /*0020*/  LDCU UR5, c[0x0][0x2fc] ;  /* 0x00005f80ff0577ac */ /* 0x000eac0008000800 */
[----:B------:R-:W1:Y:S01]  /*0030*/  S2UR UR6, SR_CTAID.X ;  /* 0x00000000000679c3 */ /* 0x000e620000002500 */
[----:B0-----:R-:W-:Y:S01]  /*0040*/  VIADD R1, R1, 0xfffffff0 ;  /* 0xfffffff001017836 */ /* 0x001fe20000000000 */
[----:B------:R-:W0:Y:S06]  /*0050*/  LDCU UR4, c[0x0][0x2f8] ;  /* 0x00005f00ff0477ac */ /* 0x000e2c0008000800 */
[----:B------:R-:W1:Y:S08]  /*0060*/  LDC R8, c[0x0][0x360] ;  /* 0x0000d800ff087b82 */ /* 0x000e700000000800 */
[----:B------:R-:W3:Y:S01]  /*0070*/  LDC.64 R4, c[0x0][0x390] ;  /* 0x0000e400ff047b82 */ /* 0x000ee20000000a00 */
[----:B0-----:R-:W-:-:S05]  /*0080*/  IADD3 R6, P1, PT, R1, UR4, RZ ;  /* 0x0000000401067c10 */ /* 0x001fca000ff3e0ff */
[----:B--2---:R-:W-:Y:S02]  /*0090*/  IMAD.X R7, RZ, RZ, UR5, P1 ;  /* 0x00000005ff077e24 */ /* 0x004fe400088e06ff */
[----:B-1----:R-:W-:-:S04]  /*00a0*/  IMAD R8, R8, UR6, R3 ;  /* 0x0000000608087c24 */ /* 0x002fc8000f8e0203 */
[----:B---3--:R-:W-:-:S05]  /*00b0*/  IMAD R9, R8, R5, RZ ;  /* 0x0000000508097224 */ /* 0x008fca00078e02ff */
[----:B------:R-:W-:-:S13]  /*00c0*/  ISETP.GE.AND P0, PT, R9, R4, PT ;  /* 0x000000040900720c */ /* 0x000fda0003f06270 */
[----:B------:R-:W-:Y:S05]  /*00d0*/  @P0 EXIT ;  /* 0x000000000000094d */ /* 0x000fea0003800000 */
[-C--:B------:R-:W-:Y:S01]  /*00e0*/  LEA.HI R2, R5, R5.reuse, RZ, 0x1 ;  /* 0x0000000505027211 */ /* 0x080fe200078f08ff */
[----:B------:R-:W0:Y:S01]  /*00f0*/  LDCU.64 UR4, c[0x4][0x8] ;  /* 0x01000100ff0477ac */ /* 0x000e220008000a00 */
[----:B------:R-:W-:Y:S02]  /*0100*/  IADD3 R10, PT, PT, R9, R5, RZ ;  /* 0x00000005090a7210 */ /* 0x000fe40007ffe0ff */
[----:B------:R-:W-:Y:S02]  /*0110*/  LEA.HI.SX32 R11, R2, R9, 0x1f ;  /* 0x00000009020b7211 */ /* 0x000fe400078ffaff */
[----:B------:R-:W-:-:S03]  /*0120*/  MOV R0, 0x0 ;  /* 0x0000000000007802 */ /* 0x000fc60000000f00 */
[----:B------:R1:W-:Y:S01]  /*0130*/  STL.128 [R1], R8 ;  /* 0x0000000801007387 */ /* 0x0003e20000100c00 */
[----:B------:R1:W2:Y:S01]  /*0140*/  LDC.64 R2, c[0x4][R0] ;  /* 0x0100000000027b82 */ /* 0x0002a20000000a00 */
[----:B0-----:R-:W-:Y:S01]  /*0150*/  IMAD.U32 R4, RZ, RZ, UR4 ;  /* 0x00000004ff047e24 */ /* 0x001fe2000f8e00ff */
[----:B------:R-:W-:-:S07]  /*0160*/  MOV R5, UR5 ;  /* 0x0000000500057c02 */ /* 0x000fce0008000f00 */
[----:B------:R-:W-:-:S07]  /*0170*/  LEPC R20, `(.L_x_0) ;  /* 0x000000001014794e */ /* 0x000fce0000000000 */
[----:B-12---:R-:W-:Y:S05]  /*0180*/  CALL.ABS.NOINC R2 ;  /* 0x0000000002007343 */ /* 0x006fea0003c00000 */
.L_x_0:
[----:B------:R-:W-:Y:S05]  /*0190*/  EXIT ;  /* 0x000000000000794d */ /* 0x000fea0003800000 */
.L_x_1:
[----:B------:R-:W-:-:S00]  /*01a0*/  BRA `(.L_x_1) ;  /* 0xfffffffc00fc7947 */ /* 0x000fc0000383ffff */
[----:B------:R-:W-:-:S00]  /*01b0*/  NOP ;  /* 0x0000000000007918 */ /* 0x000fc00000000000 */
        /* <DEDUP_REMOVED lines=12> */
.L_x_2:


//--------------------- .nv.global.init           --------------------------
	.section	.nv.global.init,"aw",@progbits
.nv.global.init:
	.type		$str,@object
	.size		$str,(.L_0 - $str)
$str:
        /*0000*/ 	.byte	0x54, 0x68, 0x20, 0x25, 0x69, 0x20, 0x73, 0x6f, 0x72, 0x74, 0x20, 0x62, 0x2f, 0x77, 0x20, 0x25
        /*0010*/ 	.byte	0x69, 0x20, 0x61, 0x6e, 0x64, 0x20, 0x25, 0x69, 0x20, 0x61, 0x74, 0x20, 0x6d, 0x69, 0x64, 0x20
        /*0020*/ 	.byte	0x25, 0x64, 0x0a, 0x00
.L_0:


//--------------------- .nv.shared.reserved.0     --------------------------
	.section	.nv.shared.reserved.0,"aw",@nobits
	.weak		__nv_reservedSMEM_offset_0_alias
	.size		__nv_reservedSMEM_offset_0_alias, 0, 64
	.other		__nv_reservedSMEM_offset_0_alias,@"STO_CUDA_RESERVED_SHARED STV_DEFAULT"
__nv_reservedSMEM_offset_0_alias:
	.zero		0
	.zero		64


//--------------------- .nv.constant0._Z13gpu_mergesortPiS_ii --------------------------
	.section	.nv.constant0._Z13gpu_mergesortPiS_ii,"a",@progbits
	.sectionflags	@""
	.align	4
.nv.constant0._Z13gpu_mergesortPiS_ii:
	.zero		920


//--------------------- SYMBOLS --------------------------

	.type		.nv.reservedSmem.offset0,@object
	.size		.nv.reservedSmem.offset0,0x4
	.type		vprintf,@function
